//
// Generated by NVIDIA NVVM Compiler
//
// Compiler Build ID: CL-36424714
// Cuda compilation tools, release 13.0, V13.0.88
// Based on NVVM 20.0.0
//

.version 9.0
.target sm_100
.address_size 64

	// .globl	_Z9add_scalePfS_S_i

.visible .entry _Z9add_scalePfS_S_i(
	.param .u64 .ptr .align 1 _Z9add_scalePfS_S_i_param_0,
	.param .u64 .ptr .align 1 _Z9add_scalePfS_S_i_param_1,
	.param .u64 .ptr .align 1 _Z9add_scalePfS_S_i_param_2,
	.param .u32 _Z9add_scalePfS_S_i_param_3
)
{
	.reg .pred 	%p<7>;
	.reg .b32 	%r<31>;
	.reg .b32 	%f<16>;
	.reg .b64 	%rd<25>;

	ld.param.u64 	%rd4, [_Z9add_scalePfS_S_i_param_0];
	ld.param.u64 	%rd5, [_Z9add_scalePfS_S_i_param_1];
	ld.param.u64 	%rd6, [_Z9add_scalePfS_S_i_param_2];
	ld.param.u32 	%r12, [_Z9add_scalePfS_S_i_param_3];
	cvta.to.global.u64 	%rd1, %rd6;
	cvta.to.global.u64 	%rd2, %rd5;
	cvta.to.global.u64 	%rd3, %rd4;
	mov.u32 	%r13, %tid.x;
	mov.u32 	%r14, %ctaid.x;
	mov.u32 	%r15, %ntid.x;
	mad.lo.s32 	%r29, %r14, %r15, %r13;
	mov.u32 	%r16, %nctaid.x;
	mul.lo.s32 	%r2, %r15, %r16;
	setp.ge.s32 	%p1, %r29, %r12;
	@%p1 bra 	$L__BB0_7;
	add.s32 	%r17, %r29, %r2;
	max.s32 	%r18, %r12, %r17;
	setp.lt.s32 	%p2, %r17, %r12;
	selp.u32 	%r19, 1, 0, %p2;
	add.s32 	%r20, %r17, %r19;
	sub.s32 	%r21, %r18, %r20;
	div.u32 	%r22, %r21, %r2;
	add.s32 	%r3, %r22, %r19;
	and.b32  	%r23, %r3, 3;
	setp.eq.s32 	%p3, %r23, 3;
	@%p3 bra 	$L__BB0_4;
	add.s32 	%r24, %r3, 1;
	and.b32  	%r25, %r24, 3;
	neg.s32 	%r27, %r25;
$L__BB0_3:
	.pragma "nounroll";
	mul.wide.s32 	%rd7, %r29, 4;
	add.s64 	%rd8, %rd1, %rd7;
	add.s64 	%rd9, %rd2, %rd7;
	add.s64 	%rd10, %rd3, %rd7;
	ld.global.f32 	%f1, [%rd10];
	ld.global.f32 	%f2, [%rd9];
	add.f32 	%f3, %f1, %f2;
	st.global.f32 	[%rd8], %f3;
	add.s32 	%r29, %r29, %r2;
	add.s32 	%r27, %r27, 1;
	setp.ne.s32 	%p4, %r27, 0;
	@%p4 bra 	$L__BB0_3;
$L__BB0_4:
	setp.lt.u32 	%p5, %r3, 3;
	@%p5 bra 	$L__BB0_7;
	mul.wide.s32 	%rd15, %r2, 4;
	shl.b32 	%r26, %r2, 2;
$L__BB0_6:
	mul.wide.s32 	%rd11, %r29, 4;
	add.s64 	%rd12, %rd3, %rd11;
	ld.global.f32 	%f4, [%rd12];
	add.s64 	%rd13, %rd2, %rd11;
	ld.global.f32 	%f5, [%rd13];
	add.f32 	%f6, %f4, %f5;
	add.s64 	%rd14, %rd1, %rd11;
	st.global.f32 	[%rd14], %f6;
	add.s64 	%rd16, %rd12, %rd15;
	ld.global.f32 	%f7, [%rd16];
	add.s64 	%rd17, %rd13, %rd15;
	ld.global.f32 	%f8, [%rd17];
	add.f32 	%f9, %f7, %f8;
	add.s64 	%rd18, %rd14, %rd15;
	st.global.f32 	[%rd18], %f9;
	add.s64 	%rd19, %rd16, %rd15;
	ld.global.f32 	%f10, [%rd19];
	add.s64 	%rd20, %rd17, %rd15;
	ld.global.f32 	%f11, [%rd20];
	add.f32 	%f12, %f10, %f11;
	add.s64 	%rd21, %rd18, %rd15;
	st.global.f32 	[%rd21], %f12;
	add.s64 	%rd22, %rd19, %rd15;
	ld.global.f32 	%f13, [%rd22];
	add.s64 	%rd23, %rd20, %rd15;
	ld.global.f32 	%f14, [%rd23];
	add.f32 	%f15, %f13, %f14;
	add.s64 	%rd24, %rd21, %rd15;
	st.global.f32 	[%rd24], %f15;
	add.s32 	%r29, %r26, %r29;
	setp.lt.s32 	%p6, %r29, %r12;
	@%p6 bra 	$L__BB0_6;
$L__BB0_7:
	ret;

}
	// .globl	_Z11add_vector2PfS_S_i
.visible .entry _Z11add_vector2PfS_S_i(
	.param .u64 .ptr .align 1 _Z11add_vector2PfS_S_i_param_0,
	.param .u64 .ptr .align 1 _Z11add_vector2PfS_S_i_param_1,
	.param .u64 .ptr .align 1 _Z11add_vector2PfS_S_i_param_2,
	.param .u32 _Z11add_vector2PfS_S_i_param_3
)
{
	.reg .pred 	%p<7>;
	.reg .b32 	%r<34>;
	.reg .b32 	%f<31>;
	.reg .b64 	%rd<25>;

	ld.param.u64 	%rd4, [_Z11add_vector2PfS_S_i_param_0];
	ld.param.u64 	%rd5, [_Z11add_vector2PfS_S_i_param_1];
	ld.param.u64 	%rd6, [_Z11add_vector2PfS_S_i_param_2];
	ld.param.u32 	%r13, [_Z11add_vector2PfS_S_i_param_3];
	cvta.to.global.u64 	%rd1, %rd6;
	cvta.to.global.u64 	%rd2, %rd5;
	cvta.to.global.u64 	%rd3, %rd4;
	mov.u32 	%r14, %tid.x;
	mov.u32 	%r15, %ctaid.x;
	mov.u32 	%r16, %ntid.x;
	mad.lo.s32 	%r32, %r15, %r16, %r14;
	mov.u32 	%r17, %nctaid.x;
	mul.lo.s32 	%r2, %r16, %r17;
	shr.u32 	%r18, %r13, 31;
	add.s32 	%r19, %r13, %r18;
	shr.s32 	%r3, %r19, 1;
	setp.ge.s32 	%p1, %r32, %r3;
	@%p1 bra 	$L__BB1_7;
	add.s32 	%r20, %r32, %r2;
	max.s32 	%r21, %r3, %r20;
	setp.lt.s32 	%p2, %r20, %r3;
	selp.u32 	%r22, 1, 0, %p2;
	add.s32 	%r23, %r20, %r22;
	sub.s32 	%r24, %r21, %r23;
	div.u32 	%r25, %r24, %r2;
	add.s32 	%r4, %r25, %r22;
	and.b32  	%r26, %r4, 3;
	setp.eq.s32 	%p3, %r26, 3;
	@%p3 bra 	$L__BB1_4;
	add.s32 	%r27, %r4, 1;
	and.b32  	%r28, %r27, 3;
	neg.s32 	%r30, %r28;
$L__BB1_3:
	.pragma "nounroll";
	mul.wide.s32 	%rd7, %r32, 8;
	add.s64 	%rd8, %rd1, %rd7;
	add.s64 	%rd9, %rd2, %rd7;
	add.s64 	%rd10, %rd3, %rd7;
	ld.global.v2.f32 	{%f1, %f2}, [%rd10];
	ld.global.v2.f32 	{%f3, %f4}, [%rd9];
	add.f32 	%f5, %f1, %f3;
	add.f32 	%f6, %f2, %f4;
	st.global.v2.f32 	[%rd8], {%f5, %f6};
	add.s32 	%r32, %r32, %r2;
	add.s32 	%r30, %r30, 1;
	setp.ne.s32 	%p4, %r30, 0;
	@%p4 bra 	$L__BB1_3;
$L__BB1_4:
	setp.lt.u32 	%p5, %r4, 3;
	@%p5 bra 	$L__BB1_7;
	mul.wide.s32 	%rd15, %r2, 8;
	shl.b32 	%r29, %r2, 2;
$L__BB1_6:
	mul.wide.s32 	%rd11, %r32, 8;
	add.s64 	%rd12, %rd3, %rd11;
	ld.global.v2.f32 	{%f7, %f8}, [%rd12];
	add.s64 	%rd13, %rd2, %rd11;
	ld.global.v2.f32 	{%f9, %f10}, [%rd13];
	add.f32 	%f11, %f7, %f9;
	add.f32 	%f12, %f8, %f10;
	add.s64 	%rd14, %rd1, %rd11;
	st.global.v2.f32 	[%rd14], {%f11, %f12};
	add.s64 	%rd16, %rd12, %rd15;
	ld.global.v2.f32 	{%f13, %f14}, [%rd16];
	add.s64 	%rd17, %rd13, %rd15;
	ld.global.v2.f32 	{%f15, %f16}, [%rd17];
	add.f32 	%f17, %f13, %f15;
	add.f32 	%f18, %f14, %f16;
	add.s64 	%rd18, %rd14, %rd15;
	st.global.v2.f32 	[%rd18], {%f17, %f18};
	add.s64 	%rd19, %rd16, %rd15;
	ld.global.v2.f32 	{%f19, %f20}, [%rd19];
	add.s64 	%rd20, %rd17, %rd15;
	ld.global.v2.f32 	{%f21, %f22}, [%rd20];
	add.f32 	%f23, %f19, %f21;
	add.f32 	%f24, %f20, %f22;
	add.s64 	%rd21, %rd18, %rd15;
	st.global.v2.f32 	[%rd21], {%f23, %f24};
	add.s64 	%rd22, %rd19, %rd15;
	ld.global.v2.f32 	{%f25, %f26}, [%rd22];
	add.s64 	%rd23, %rd20, %rd15;
	ld.global.v2.f32 	{%f27, %f28}, [%rd23];
	add.f32 	%f29, %f25, %f27;
	add.f32 	%f30, %f26, %f28;
	add.s64 	%rd24, %rd21, %rd15;
	st.global.v2.f32 	[%rd24], {%f29, %f30};
	add.s32 	%r32, %r29, %r32;
	setp.lt.s32 	%p6, %r32, %r3;
	@%p6 bra 	$L__BB1_6;
$L__BB1_7:
	ret;

}
	// .globl	_Z11add_vector4PfS_S_i
.visible .entry _Z11add_vector4PfS_S_i(
	.param .u64 .ptr .align 1 _Z11add_vector4PfS_S_i_param_0,
	.param .u64 .ptr .align 1 _Z11add_vector4PfS_S_i_param_1,
	.param .u64 .ptr .align 1 _Z11add_vector4PfS_S_i_param_2,
	.param .u32 _Z11add_vector4PfS_S_i_param_3
)
{
	.reg .pred 	%p<7>;
	.reg .b32 	%r<35>;
	.reg .b32 	%f<61>;
	.reg .b64 	%rd<25>;

	ld.param.u64 	%rd4, [_Z11add_vector4PfS_S_i_param_0];
	ld.param.u64 	%rd5, [_Z11add_vector4PfS_S_i_param_1];
	ld.param.u64 	%rd6, [_Z11add_vector4PfS_S_i_param_2];
	ld.param.u32 	%r13, [_Z11add_vector4PfS_S_i_param_3];
	cvta.to.global.u64 	%rd1, %rd6;
	cvta.to.global.u64 	%rd2, %rd5;
	cvta.to.global.u64 	%rd3, %rd4;
	mov.u32 	%r14, %tid.x;
	mov.u32 	%r15, %ctaid.x;
	mov.u32 	%r16, %ntid.x;
	mad.lo.s32 	%r33, %r15, %r16, %r14;
	mov.u32 	%r17, %nctaid.x;
	mul.lo.s32 	%r2, %r16, %r17;
	shr.s32 	%r18, %r13, 31;
	shr.u32 	%r19, %r18, 30;
	add.s32 	%r20, %r13, %r19;
	shr.s32 	%r3, %r20, 2;
	setp.ge.s32 	%p1, %r33, %r3;
	@%p1 bra 	$L__BB2_7;
	add.s32 	%r21, %r33, %r2;
	max.s32 	%r22, %r3, %r21;
	setp.lt.s32 	%p2, %r21, %r3;
	selp.u32 	%r23, 1, 0, %p2;
	add.s32 	%r24, %r21, %r23;
	sub.s32 	%r25, %r22, %r24;
	div.u32 	%r26, %r25, %r2;
	add.s32 	%r4, %r26, %r23;
	and.b32  	%r27, %r4, 3;
	setp.eq.s32 	%p3, %r27, 3;
	@%p3 bra 	$L__BB2_4;
	add.s32 	%r28, %r4, 1;
	and.b32  	%r29, %r28, 3;
	neg.s32 	%r31, %r29;
$L__BB2_3:
	.pragma "nounroll";
	mul.wide.s32 	%rd7, %r33, 16;
	add.s64 	%rd8, %rd1, %rd7;
	add.s64 	%rd9, %rd2, %rd7;
	add.s64 	%rd10, %rd3, %rd7;
	ld.global.v4.f32 	{%f1, %f2, %f3, %f4}, [%rd10];
	ld.global.v4.f32 	{%f5, %f6, %f7, %f8}, [%rd9];
	add.f32 	%f9, %f1, %f5;
	add.f32 	%f10, %f2, %f6;
	add.f32 	%f11, %f3, %f7;
	add.f32 	%f12, %f4, %f8;
	st.global.v4.f32 	[%rd8], {%f9, %f10, %f11, %f12};
	add.s32 	%r33, %r33, %r2;
	add.s32 	%r31, %r31, 1;
	setp.ne.s32 	%p4, %r31, 0;
	@%p4 bra 	$L__BB2_3;
$L__BB2_4:
	setp.lt.u32 	%p5, %r4, 3;
	@%p5 bra 	$L__BB2_7;
	mul.wide.s32 	%rd15, %r2, 16;
	shl.b32 	%r30, %r2, 2;
$L__BB2_6:
	mul.wide.s32 	%rd11, %r33, 16;
	add.s64 	%rd12, %rd3, %rd11;
	ld.global.v4.f32 	{%f13, %f14, %f15, %f16}, [%rd12];
	add.s64 	%rd13, %rd2, %rd11;
	ld.global.v4.f32 	{%f17, %f18, %f19, %f20}, [%rd13];
	add.f32 	%f21, %f13, %f17;
	add.f32 	%f22, %f14, %f18;
	add.f32 	%f23, %f15, %f19;
	add.f32 	%f24, %f16, %f20;
	add.s64 	%rd14, %rd1, %rd11;
	st.global.v4.f32 	[%rd14], {%f21, %f22, %f23, %f24};
	add.s64 	%rd16, %rd12, %rd15;
	ld.global.v4.f32 	{%f25, %f26, %f27, %f28}, [%rd16];
	add.s64 	%rd17, %rd13, %rd15;
	ld.global.v4.f32 	{%f29, %f30, %f31, %f32}, [%rd17];
	add.f32 	%f33, %f25, %f29;
	add.f32 	%f34, %f26, %f30;
	add.f32 	%f35, %f27, %f31;
	add.f32 	%f36, %f28, %f32;
	add.s64 	%rd18, %rd14, %rd15;
	st.global.v4.f32 	[%rd18], {%f33, %f34, %f35, %f36};
	add.s64 	%rd19, %rd16, %rd15;
	ld.global.v4.f32 	{%f37, %f38, %f39, %f40}, [%rd19];
	add.s64 	%rd20, %rd17, %rd15;
	ld.global.v4.f32 	{%f41, %f42, %f43, %f44}, [%rd20];
	add.f32 	%f45, %f37, %f41;
	add.f32 	%f46, %f38, %f42;
	add.f32 	%f47, %f39, %f43;
	add.f32 	%f48, %f40, %f44;
	add.s64 	%rd21, %rd18, %rd15;
	st.global.v4.f32 	[%rd21], {%f45, %f46, %f47, %f48};
	add.s64 	%rd22, %rd19, %rd15;
	ld.global.v4.f32 	{%f49, %f50, %f51, %f52}, [%rd22];
	add.s64 	%rd23, %rd20, %rd15;
	ld.global.v4.f32 	{%f53, %f54, %f55, %f56}, [%rd23];
	add.f32 	%f57, %f49, %f53;
	add.f32 	%f58, %f50, %f54;
	add.f32 	%f59, %f51, %f55;
	add.f32 	%f60, %f52, %f56;
	add.s64 	%rd24, %rd21, %rd15;
	st.global.v4.f32 	[%rd24], {%f57, %f58, %f59, %f60};
	add.s32 	%r33, %r30, %r33;
	setp.lt.s32 	%p6, %r33, %r3;
	@%p6 bra 	$L__BB2_6;
$L__BB2_7:
	ret;

}


// ===== COMPILED SASS (sm_100) =====

	.target	sm_100

	.elftype	@"ET_EXEC"


//--------------------- .note.nv.tkinfo           --------------------------
	.section	.note.nv.tkinfo,"",@"SHT_NOTE"
	.sectionflags	@"SHF_NOTE_NV_TKINFO"
	.tkinfo
        /*0018*/ 	.word	0x00000002
        /*0030*/ 	.string	""
        /*0030*/ 	.string	"ptxas"
        /*0030*/ 	.string	"Cuda compilation tools, release 13.0, V13.0.88"
        /*0030*/ 	.string	"Build cuda_13.0.r13.0/compiler.36424714_0"
        /*0030*/ 	.string	"-arch sm_100 -m 64 "



//--------------------- .note.nv.cuinfo           --------------------------
	.section	.note.nv.cuinfo,"",@"SHT_NOTE"
	.sectionflags	@"SHF_NOTE_NV_CUINFO"
        /*0018*/ 	.short	0x0002
        /*001a*/ 	.short	0x0064
        /*001c*/ 	.short	0x0082
	.zero		2


//--------------------- .nv.info                  --------------------------
	.section	.nv.info,"",@"SHT_CUDA_INFO"
	.align	4


	//----- nvinfo : EIATTR_REGCOUNT
	.align		4
        /*0000*/ 	.byte	0x04, 0x2f
        /*0002*/ 	.short	(.L_1 - .L_0)
	.align		4
.L_0:
        /*0004*/ 	.word	index@(_Z9add_scalePfS_S_i)
        /*0008*/ 	.word	0x0000001a


	//----- nvinfo : EIATTR_FRAME_SIZE
	.align		4
.L_1:
        /*000c*/ 	.byte	0x04, 0x11
        /*000e*/ 	.short	(.L_3 - .L_2)
	.align		4
.L_2:
        /*0010*/ 	.word	index@(_Z9add_scalePfS_S_i)
        /*0014*/ 	.word	0x00000000


	//----- nvinfo : EIATTR_REGCOUNT
	.align		4
.L_3:
        /*0018*/ 	.byte	0x04, 0x2f
        /*001a*/ 	.short	(.L_5 - .L_4)
	.align		4
.L_4:
        /*001c*/ 	.word	index@(_Z11add_vector2PfS_S_i)
        /*0020*/ 	.word	0x0000001a


	//----- nvinfo : EIATTR_FRAME_SIZE
	.align		4
.L_5:
        /*0024*/ 	.byte	0x04, 0x11
        /*0026*/ 	.short	(.L_7 - .L_6)
	.align		4
.L_6:
        /*0028*/ 	.word	index@(_Z11add_vector2PfS_S_i)
        /*002c*/ 	.word	0x00000000


	//----- nvinfo : EIATTR_REGCOUNT
	.align		4
.L_7:
        /*0030*/ 	.byte	0x04, 0x2f
        /*0032*/ 	.short	(.L_9 - .L_8)
	.align		4
.L_8:
        /*0034*/ 	.word	index@(_Z11add_vector4PfS_S_i)
        /*0038*/ 	.word	0x00000020


	//----- nvinfo : EIATTR_FRAME_SIZE
	.align		4
.L_9:
        /*003c*/ 	.byte	0x04, 0x11
        /*003e*/ 	.short	(.L_11 - .L_10)
	.align		4
.L_10:
        /*0040*/ 	.word	index@(_Z11add_vector4PfS_S_i)
        /*0044*/ 	.word	0x00000000


	//----- nvinfo : EIATTR_MIN_STACK_SIZE
	.align		4
.L_11:
        /*0048*/ 	.byte	0x04, 0x12
        /*004a*/ 	.short	(.L_13 - .L_12)
	.align		4
.L_12:
        /*004c*/ 	.word	index@(_Z11add_vector4PfS_S_i)
        /*0050*/ 	.word	0x00000000


	//----- nvinfo : EIATTR_MIN_STACK_SIZE
	.align		4
.L_13:
        /*0054*/ 	.byte	0x04, 0x12
        /*0056*/ 	.short	(.L_15 - .L_14)
	.align		4
.L_14:
        /*0058*/ 	.word	index@(_Z11add_vector2PfS_S_i)
        /*005c*/ 	.word	0x00000000


	//----- nvinfo : EIATTR_MIN_STACK_SIZE
	.align		4
.L_15:
        /*0060*/ 	.byte	0x04, 0x12
        /*0062*/ 	.short	(.L_17 - .L_16)
	.align		4
.L_16:
        /*0064*/ 	.word	index@(_Z9add_scalePfS_S_i)
        /*0068*/ 	.word	0x00000000
.L_17:


//--------------------- .nv.compat                --------------------------
	.section	.nv.compat,"",@"SHT_CUDA_COMPAT_INFO"
	.align	4
        /*0000*/ 	.byte	0x02, 0x09, 0x00, 0x00, 0x02, 0x02, 0x01, 0x00, 0x02, 0x05, 0x05, 0x00, 0x03, 0x07, 0x01, 0x01
        /*0010*/ 	.byte	0x02, 0x03, 0x00, 0x00, 0x02, 0x06, 0x01, 0x00, 0x04, 0x0b, 0x08, 0x00, 0x09, 0x00, 0x00, 0x00
        /*0020*/ 	.byte	0x00, 0x00, 0x00, 0x00


//--------------------- .nv.info._Z11add_vector4PfS_S_i --------------------------
	.section	.nv.info._Z11add_vector4PfS_S_i,"",@"SHT_CUDA_INFO"
	.sectionflags	@""
	.align	4


	//----- nvinfo : EIATTR_CUDA_API_VERSION
	.align		4
        /*0000*/ 	.byte	0x04, 0x37
        /*0002*/ 	.short	(.L_19 - .L_18)
.L_18:
        /*0004*/ 	.word	0x00000082


	//----- nvinfo : EIATTR_KPARAM_INFO
	.align		4
.L_19:
        /*0008*/ 	.byte	0x04, 0x17
        /*000a*/ 	.short	(.L_21 - .L_20)
.L_20:
        /*000c*/ 	.word	0x00000000
        /*0010*/ 	.short	0x0003
        /*0012*/ 	.short	0x0018
        /*0014*/ 	.byte	0x00, 0xf0, 0x11, 0x00


	//----- nvinfo : EIATTR_KPARAM_INFO
	.align		4
.L_21:
        /*0018*/ 	.byte	0x04, 0x17
        /*001a*/ 	.short	(.L_23 - .L_22)
.L_22:
        /*001c*/ 	.word	0x00000000
        /*0020*/ 	.short	0x0002
        /*0022*/ 	.short	0x0010
        /*0024*/ 	.byte	0x00, 0xf5, 0x21, 0x00


	//----- nvinfo : EIATTR_KPARAM_INFO
	.align		4
.L_23:
        /*0028*/ 	.byte	0x04, 0x17
        /*002a*/ 	.short	(.L_25 - .L_24)
.L_24:
        /*002c*/ 	.word	0x00000000
        /*0030*/ 	.short	0x0001
        /*0032*/ 	.short	0x0008
        /*0034*/ 	.byte	0x00, 0xf5, 0x21, 0x00


	//----- nvinfo : EIATTR_KPARAM_INFO
	.align		4
.L_25:
        /*0038*/ 	.byte	0x04, 0x17
        /*003a*/ 	.short	(.L_27 - .L_26)
.L_26:
        /*003c*/ 	.word	0x00000000
        /*0040*/ 	.short	0x0000
        /*0042*/ 	.short	0x0000
        /*0044*/ 	.byte	0x00, 0xf5, 0x21, 0x00


	//----- nvinfo : EIATTR_SPARSE_MMA_MASK
	.align		4
.L_27:
        /*0048*/ 	.byte	0x03, 0x50
        /*004a*/ 	.short	0x0000


	//----- nvinfo : EIATTR_MAXREG_COUNT
	.align		4
        /*004c*/ 	.byte	0x03, 0x1b
        /*004e*/ 	.short	0x00ff


	//----- nvinfo : EIATTR_MERCURY_ISA_VERSION
	.align		4
        /*0050*/ 	.byte	0x03, 0x5f
        /*0052*/ 	.short	0x0101


	//----- nvinfo : EIATTR_VRC_CTA_INIT_COUNT
	.align		4
        /*0054*/ 	.byte	0x02, 0x4a
	.zero		1
	.zero		1


	//----- nvinfo : EIATTR_EXIT_INSTR_OFFSETS
	.align		4
        /*0058*/ 	.byte	0x04, 0x1c
        /*005a*/ 	.short	(.L_29 - .L_28)


	//   ....[0]....
.L_28:
        /*005c*/ 	.word	0x000000c0


	//   ....[1]....
        /*0060*/ 	.word	0x00000430


	//   ....[2]....
        /*0064*/ 	.word	0x000006f0


	//----- nvinfo : EIATTR_CRS_STACK_SIZE
	.align		4
.L_29:
        /*0068*/ 	.byte	0x04, 0x1e
        /*006a*/ 	.short	(.L_31 - .L_30)
.L_30:
        /*006c*/ 	.word	0x00000000


	//----- nvinfo : EIATTR_CBANK_PARAM_SIZE
	.align		4
.L_31:
        /*0070*/ 	.byte	0x03, 0x19
        /*0072*/ 	.short	0x001c


	//----- nvinfo : EIATTR_PARAM_CBANK
	.align		4
        /*0074*/ 	.byte	0x04, 0x0a
        /*0076*/ 	.short	(.L_33 - .L_32)
	.align		4
.L_32:
        /*0078*/ 	.word	index@(.nv.constant0._Z11add_vector4PfS_S_i)
        /*007c*/ 	.short	0x0380
        /*007e*/ 	.short	0x001c


	//----- nvinfo : EIATTR_SW_WAR
	.align		4
.L_33:
        /*0080*/ 	.byte	0x04, 0x36
        /*0082*/ 	.short	(.L_35 - .L_34)
.L_34:
        /*0084*/ 	.word	0x00000008
.L_35:


//--------------------- .nv.info._Z11add_vector2PfS_S_i --------------------------
	.section	.nv.info._Z11add_vector2PfS_S_i,"",@"SHT_CUDA_INFO"
	.sectionflags	@""
	.align	4


	//----- nvinfo : EIATTR_CUDA_API_VERSION
	.align		4
        /*0000*/ 	.byte	0x04, 0x37
        /*0002*/ 	.short	(.L_37 - .L_36)
.L_36:
        /*0004*/ 	.word	0x00000082


	//----- nvinfo : EIATTR_KPARAM_INFO
	.align		4
.L_37:
        /*0008*/ 	.byte	0x04, 0x17
        /*000a*/ 	.short	(.L_39 - .L_38)
.L_38:
        /*000c*/ 	.word	0x00000000
        /*0010*/ 	.short	0x0003
        /*0012*/ 	.short	0x0018
        /*0014*/ 	.byte	0x00, 0xf0, 0x11, 0x00


	//----- nvinfo : EIATTR_KPARAM_INFO
	.align		4
.L_39:
        /*0018*/ 	.byte	0x04, 0x17
        /*001a*/ 	.short	(.L_41 - .L_40)
.L_40:
        /*001c*/ 	.word	0x00000000
        /*0020*/ 	.short	0x0002
        /*0022*/ 	.short	0x0010
        /*0024*/ 	.byte	0x00, 0xf5, 0x21, 0x00


	//----- nvinfo : EIATTR_KPARAM_INFO
	.align		4
.L_41:
        /*0028*/ 	.byte	0x04, 0x17
        /*002a*/ 	.short	(.L_43 - .L_42)
.L_42:
        /*002c*/ 	.word	0x00000000
        /*0030*/ 	.short	0x0001
        /*0032*/ 	.short	0x0008
        /*0034*/ 	.byte	0x00, 0xf5, 0x21, 0x00


	//----- nvinfo : EIATTR_KPARAM_INFO
	.align		4
.L_43:
        /*0038*/ 	.byte	0x04, 0x17
        /*003a*/ 	.short	(.L_45 - .L_44)
.L_44:
        /*003c*/ 	.word	0x00000000
        /*0040*/ 	.short	0x0000
        /*0042*/ 	.short	0x0000
        /*0044*/ 	.byte	0x00, 0xf5, 0x21, 0x00


	//----- nvinfo : EIATTR_SPARSE_MMA_MASK
	.align		4
.L_45:
        /*0048*/ 	.byte	0x03, 0x50
        /*004a*/ 	.short	0x0000


	//----- nvinfo : EIATTR_MAXREG_COUNT
	.align		4
        /*004c*/ 	.byte	0x03, 0x1b
        /*004e*/ 	.short	0x00ff


	//----- nvinfo : EIATTR_MERCURY_ISA_VERSION
	.align		4
        /*0050*/ 	.byte	0x03, 0x5f
        /*0052*/ 	.short	0x0101


	//----- nvinfo : EIATTR_VRC_CTA_INIT_COUNT
	.align		4
        /*0054*/ 	.byte	0x02, 0x4a
	.zero		1
	.zero		1


	//----- nvinfo : EIATTR_EXIT_INSTR_OFFSETS
	.align		4
        /*0058*/ 	.byte	0x04, 0x1c
        /*005a*/ 	.short	(.L_47 - .L_46)


	//   ....[0]....
.L_46:
        /*005c*/ 	.word	0x000000b0


	//   ....[1]....
        /*0060*/ 	.word	0x000003d0


	//   ....[2]....
        /*0064*/ 	.word	0x00000640


	//----- nvinfo : EIATTR_CRS_STACK_SIZE
	.align		4
.L_47:
        /*0068*/ 	.byte	0x04, 0x1e
        /*006a*/ 	.short	(.L_49 - .L_48)
.L_48:
        /*006c*/ 	.word	0x00000000


	//----- nvinfo : EIATTR_CBANK_PARAM_SIZE
	.align		4
.L_49:
        /*0070*/ 	.byte	0x03, 0x19
        /*0072*/ 	.short	0x001c


	//----- nvinfo : EIATTR_PARAM_CBANK
	.align		4
        /*0074*/ 	.byte	0x04, 0x0a
        /*0076*/ 	.short	(.L_51 - .L_50)
	.align		4
.L_50:
        /*0078*/ 	.word	index@(.nv.constant0._Z11add_vector2PfS_S_i)
        /*007c*/ 	.short	0x0380
        /*007e*/ 	.short	0x001c


	//----- nvinfo : EIATTR_SW_WAR
	.align		4
.L_51:
        /*0080*/ 	.byte	0x04, 0x36
        /*0082*/ 	.short	(.L_53 - .L_52)
.L_52:
        /*0084*/ 	.word	0x00000008
.L_53:


//--------------------- .nv.info._Z9add_scalePfS_S_i --------------------------
	.section	.nv.info._Z9add_scalePfS_S_i,"",@"SHT_CUDA_INFO"
	.sectionflags	@""
	.align	4


	//----- nvinfo : EIATTR_CUDA_API_VERSION
	.align		4
        /*0000*/ 	.byte	0x04, 0x37
        /*0002*/ 	.short	(.L_55 - .L_54)
.L_54:
        /*0004*/ 	.word	0x00000082


	//----- nvinfo : EIATTR_KPARAM_INFO
	.align		4
.L_55:
        /*0008*/ 	.byte	0x04, 0x17
        /*000a*/ 	.short	(.L_57 - .L_56)
.L_56:
        /*000c*/ 	.word	0x00000000
        /*0010*/ 	.short	0x0003
        /*0012*/ 	.short	0x0018
        /*0014*/ 	.byte	0x00, 0xf0, 0x11, 0x00


	//----- nvinfo : EIATTR_KPARAM_INFO
	.align		4
.L_57:
        /*0018*/ 	.byte	0x04, 0x17
        /*001a*/ 	.short	(.L_59 - .L_58)
.L_58:
        /*001c*/ 	.word	0x00000000
        /*0020*/ 	.short	0x0002
        /*0022*/ 	.short	0x0010
        /*0024*/ 	.byte	0x00, 0xf5, 0x21, 0x00


	//----- nvinfo : EIATTR_KPARAM_INFO
	.align		4
.L_59:
        /*0028*/ 	.byte	0x04, 0x17
        /*002a*/ 	.short	(.L_61 - .L_60)
.L_60:
        /*002c*/ 	.word	0x00000000
        /*0030*/ 	.short	0x0001
        /*0032*/ 	.short	0x0008
        /*0034*/ 	.byte	0x00, 0xf5, 0x21, 0x00


	//----- nvinfo : EIATTR_KPARAM_INFO
	.align		4
.L_61:
        /*0038*/ 	.byte	0x04, 0x17
        /*003a*/ 	.short	(.L_63 - .L_62)
.L_62:
        /*003c*/ 	.word	0x00000000
        /*0040*/ 	.short	0x0000
        /*0042*/ 	.short	0x0000
        /*0044*/ 	.byte	0x00, 0xf5, 0x21, 0x00


	//----- nvinfo : EIATTR_SPARSE_MMA_MASK
	.align		4
.L_63:
        /*0048*/ 	.byte	0x03, 0x50
        /*004a*/ 	.short	0x0000


	//----- nvinfo : EIATTR_MAXREG_COUNT
	.align		4
        /*004c*/ 	.byte	0x03, 0x1b
        /*004e*/ 	.short	0x00ff


	//----- nvinfo : EIATTR_MERCURY_ISA_VERSION
	.align		4
        /*0050*/ 	.byte	0x03, 0x5f
        /*0052*/ 	.short	0x0101


	//----- nvinfo : EIATTR_VRC_CTA_INIT_COUNT
	.align		4
        /*0054*/ 	.byte	0x02, 0x4a
	.zero		1
	.zero		1


	//----- nvinfo : EIATTR_EXIT_INSTR_OFFSETS
	.align		4
        /*0058*/ 	.byte	0x04, 0x1c
        /*005a*/ 	.short	(.L_65 - .L_64)


	//   ....[0]....
.L_64:
        /*005c*/ 	.word	0x00000090


	//   ....[1]....
        /*0060*/ 	.word	0x000003a0


	//   ....[2]....
        /*0064*/ 	.word	0x000005d0


	//----- nvinfo : EIATTR_CRS_STACK_SIZE
	.align		4
.L_65:
        /*0068*/ 	.byte	0x04, 0x1e
        /*006a*/ 	.short	(.L_67 - .L_66)
.L_66:
        /*006c*/ 	.word	0x00000000


	//----- nvinfo : EIATTR_CBANK_PARAM_SIZE
	.align		4
.L_67:
        /*0070*/ 	.byte	0x03, 0x19
        /*0072*/ 	.short	0x001c


	//----- nvinfo : EIATTR_PARAM_CBANK
	.align		4
        /*0074*/ 	.byte	0x04, 0x0a
        /*0076*/ 	.short	(.L_69 - .L_68)
	.align		4
.L_68:
        /*0078*/ 	.word	index@(.nv.constant0._Z9add_scalePfS_S_i)
        /*007c*/ 	.short	0x0380
        /*007e*/ 	.short	0x001c


	//----- nvinfo : EIATTR_SW_WAR
	.align		4
.L_69:
        /*0080*/ 	.byte	0x04, 0x36
        /*0082*/ 	.short	(.L_71 - .L_70)
.L_70:
        /*0084*/ 	.word	0x00000008
.L_71:


//--------------------- .nv.callgraph             --------------------------
	.section	.nv.callgraph,"",@"SHT_CUDA_CALLGRAPH"
	.align	4
	.sectionentsize	8
	.align		4
        /*0000*/ 	.word	0x00000000
	.align		4
        /*0004*/ 	.word	0xffffffff
	.align		4
        /*0008*/ 	.word	0x00000000
	.align		4
        /*000c*/ 	.word	0xfffffffe
	.align		4
        /*0010*/ 	.word	0x00000000
	.align		4
        /*0014*/ 	.word	0xfffffffd
	.align		4
        /*0018*/ 	.word	0x00000000
	.align		4
        /*001c*/ 	.word	0xfffffffc


//--------------------- .text._Z11add_vector4PfS_S_i --------------------------
	.section	.text._Z11add_vector4PfS_S_i,"ax",@progbits
	.align	128
        .global         _Z11add_vector4PfS_S_i
        .type           _Z11add_vector4PfS_S_i,@function
        .size           _Z11add_vector4PfS_S_i,(.L_x_15 - _Z11add_vector4PfS_S_i)
        .other          _Z11add_vector4PfS_S_i,@"STO_CUDA_ENTRY STV_DEFAULT"
_Z11add_vector4PfS_S_i:
.text._Z11add_vector4PfS_S_i:
[----:B------:R-:W-:Y:S01]  /*0000*/  LDC R1, c[0x0][0x37c] ;  /* 0x0000df00ff017b82 */ /* 0x000fe20000000800 */
[----:B------:R-:W0:Y:S01]  /*0010*/  S2R R2, SR_TID.X ;  /* 0x0000000000027919 */ /* 0x000e220000002100 */
[----:B------:R-:W1:Y:S06]  /*0020*/  LDCU UR5, c[0x0][0x398] ;  /* 0x00007300ff0577ac */ /* 0x000e6c0008000800 */
[----:B------:R-:W0:Y:S08]  /*0030*/  S2UR UR6, SR_CTAID.X ;  /* 0x00000000000679c3 */ /* 0x000e300000002500 */
[----:B------:R-:W0:Y:S01]  /*0040*/  LDC R3, c[0x0][0x360] ;  /* 0x0000d800ff037b82 */ /* 0x000e220000000800 */
[----:B------:R-:W2:Y:S01]  /*0050*/  LDCU UR7, c[0x0][0x370] ;  /* 0x00006e00ff0777ac */ /* 0x000ea20008000800 */
[----:B-1----:R-:W-:-:S04]  /*0060*/  USHF.R.S32.HI UR4, URZ, 0x1f, UR5 ;  /* 0x0000001fff047899 */ /* 0x002fc80008011405 */
[----:B------:R-:W-:-:S04]  /*0070*/  ULEA.HI UR4, UR4, UR5, URZ, 0x2 ;  /* 0x0000000504047291 */ /* 0x000fc8000f8f10ff */
[----:B------:R-:W-:Y:S01]  /*0080*/  USHF.R.S32.HI UR4, URZ, 0x2, UR4 ;  /* 0x00000002ff047899 */ /* 0x000fe20008011404 */
[C---:B0-----:R-:W-:Y:S02]  /*0090*/  IMAD R2, R3.reuse, UR6, R2 ;  /* 0x0000000603027c24 */ /* 0x041fe4000f8e0202 */
[----:B--2---:R-:W-:-:S03]  /*00a0*/  IMAD R0, R3, UR7, RZ ;  /* 0x0000000703007c24 */ /* 0x004fc6000f8e02ff */
[----:B------:R-:W-:-:S13]  /*00b0*/  ISETP.GE.AND P0, PT, R2, UR4, PT ;  /* 0x0000000402007c0c */ /* 0x000fda000bf06270 */
[----:B------:R-:W-:Y:S05]  /*00c0*/  @P0 EXIT ;  /* 0x000000000000094d */ /* 0x000fea0003800000 */
[----:B------:R-:W0:Y:S01]  /*00d0*/  I2F.U32.RP R8, R0 ;  /* 0x0000000000087306 */ /* 0x000e220000209000 */
[C---:B------:R-:W-:Y:S01]  /*00e0*/  IADD3 R3, PT, PT, R0.reuse, R2, RZ ;  /* 0x0000000200037210 */ /* 0x040fe20007ffe0ff */
[----:B------:R-:W1:Y:S01]  /*00f0*/  LDCU.64 UR6, c[0x0][0x358] ;  /* 0x00006b00ff0677ac */ /* 0x000e620008000a00 */
[----:B------:R-:W-:Y:S01]  /*0100*/  IADD3 R9, PT, PT, RZ, -R0, RZ ;  /* 0x80000000ff097210 */ /* 0x000fe20007ffe0ff */
[----:B------:R-:W-:Y:S01]  /*0110*/  BSSY.RECONVERGENT B0, `(.L_x_0) ;  /* 0x000002d000007945 */ /* 0x000fe20003800200 */
[C---:B------:R-:W-:Y:S02]  /*0120*/  ISETP.GE.AND P0, PT, R3.reuse, UR4, PT ;  /* 0x0000000403007c0c */ /* 0x040fe4000bf06270 */
[----:B------:R-:W-:Y:S02]  /*0130*/  VIMNMX R6, PT, PT, R3, UR4, !PT ;  /* 0x0000000403067c48 */ /* 0x000fe4000ffe0100 */
[----:B------:R-:W-:Y:S02]  /*0140*/  SEL R7, RZ, 0x1, P0 ;  /* 0x00000001ff077807 */ /* 0x000fe40000000000 */
[----:B------:R-:W-:-:S02]  /*0150*/  ISETP.NE.U32.AND P2, PT, R0, RZ, PT ;  /* 0x000000ff0000720c */ /* 0x000fc40003f45070 */
[----:B------:R-:W-:Y:S01]  /*0160*/  IADD3 R3, PT, PT, R6, -R3, -R7 ;  /* 0x8000000306037210 */ /* 0x000fe20007ffe807 */
[----:B0-----:R-:W0:Y:S02]  /*0170*/  MUFU.RCP R8, R8 ;  /* 0x0000000800087308 */ /* 0x001e240000001000 */
[----:B0-----:R-:W-:-:S06]  /*0180*/  IADD3 R4, PT, PT, R8, 0xffffffe, RZ ;  /* 0x0ffffffe08047810 */ /* 0x001fcc0007ffe0ff */
[----:B------:R0:W2:Y:S02]  /*0190*/  F2I.FTZ.U32.TRUNC.NTZ R5, R4 ;  /* 0x0000000400057305 */ /* 0x0000a4000021f000 */
[----:B0-----:R-:W-:Y:S02]  /*01a0*/  HFMA2 R4, -RZ, RZ, 0, 0 ;  /* 0x00000000ff047431 */ /* 0x001fe400000001ff */
[----:B--2---:R-:W-:-:S04]  /*01b0*/  IMAD R9, R9, R5, RZ ;  /* 0x0000000509097224 */ /* 0x004fc800078e02ff */
[----:B------:R-:W-:-:S06]  /*01c0*/  IMAD.HI.U32 R8, R5, R9, R4 ;  /* 0x0000000905087227 */ /* 0x000fcc00078e0004 */
[----:B------:R-:W-:-:S05]  /*01d0*/  IMAD.HI.U32 R8, R8, R3, RZ ;  /* 0x0000000308087227 */ /* 0x000fca00078e00ff */
[----:B------:R-:W-:-:S05]  /*01e0*/  IADD3 R4, PT, PT, -R8, RZ, RZ ;  /* 0x000000ff08047210 */ /* 0x000fca0007ffe1ff */
[----:B------:R-:W-:-:S05]  /*01f0*/  IMAD R3, R0, R4, R3 ;  /* 0x0000000400037224 */ /* 0x000fca00078e0203 */
[----:B------:R-:W-:-:S13]  /*0200*/  ISETP.GE.U32.AND P0, PT, R3, R0, PT ;  /* 0x000000000300720c */ /* 0x000fda0003f06070 */
[----:B------:R-:W-:Y:S02]  /*0210*/  @P0 IADD3 R3, PT, PT, -R0, R3, RZ ;  /* 0x0000000300030210 */ /* 0x000fe40007ffe1ff */
[----:B------:R-:W-:Y:S02]  /*0220*/  @P0 IADD3 R8, PT, PT, R8, 0x1, RZ ;  /* 0x0000000108080810 */ /* 0x000fe40007ffe0ff */
[----:B------:R-:W-:-:S13]  /*0230*/  ISETP.GE.U32.AND P1, PT, R3, R0, PT ;  /* 0x000000000300720c */ /* 0x000fda0003f26070 */
[----:B------:R-:W-:Y:S02]  /*0240*/  @P1 IADD3 R8, PT, PT, R8, 0x1, RZ ;  /* 0x0000000108081810 */ /* 0x000fe40007ffe0ff */
[----:B------:R-:W-:-:S04]  /*0250*/  @!P2 LOP3.LUT R8, RZ, R0, RZ, 0x33, !PT ;  /* 0x00000000ff08a212 */ /* 0x000fc800078e33ff */
[----:B------:R-:W-:-:S04]  /*0260*/  IADD3 R3, PT, PT, R7, R8, RZ ;  /* 0x0000000807037210 */ /* 0x000fc80007ffe0ff */
[----:B------:R-:W-:-:S04]  /*0270*/  LOP3.LUT R4, R3, 0x3, RZ, 0xc0, !PT ;  /* 0x0000000303047812 */ /* 0x000fc800078ec0ff */
[----:B------:R-:W-:-:S13]  /*0280*/  ISETP.NE.AND P0, PT, R4, 0x3, PT ;  /* 0x000000030400780c */ /* 0x000fda0003f05270 */
[----:B-1----:R-:W-:Y:S05]  /*0290*/  @!P0 BRA `(.L_x_1) ;  /* 0x0000000000508947 */ /* 0x002fea0003800000 */
[----:B------:R-:W0:Y:S01]  /*02a0*/  LDC.64 R12, c[0x0][0x390] ;  /* 0x0000e400ff0c7b82 */ /* 0x000e220000000a00 */
[----:B------:R-:W-:-:S04]  /*02b0*/  IADD3 R4, PT, PT, R3, 0x1, RZ ;  /* 0x0000000103047810 */ /* 0x000fc80007ffe0ff */
[----:B------:R-:W-:-:S03]  /*02c0*/  LOP3.LUT R4, R4, 0x3, RZ, 0xc0, !PT ;  /* 0x0000000304047812 */ /* 0x000fc600078ec0ff */
[----:B------:R-:W1:Y:S01]  /*02d0*/  LDC.64 R14, c[0x0][0x380] ;  /* 0x0000e000ff0e7b82 */ /* 0x000e620000000a00 */
[----:B------:R-:W-:-:S07]  /*02e0*/  IADD3 R20, PT, PT, -R4, RZ, RZ ;  /* 0x000000ff04147210 */ /* 0x000fce0007ffe1ff */
[----:B------:R-:W2:Y:S02]  /*02f0*/  LDC.64 R16, c[0x0][0x388] ;  /* 0x0000e200ff107b82 */ /* 0x000ea40000000a00 */
.L_x_2:
[----:B-1----:R-:W-:-:S04]  /*0300*/  IMAD.WIDE R10, R2, 0x10, R14 ;  /* 0x00000010020a7825 */ /* 0x002fc800078e020e */
[----:B--2---:R-:W-:Y:S02]  /*0310*/  IMAD.WIDE R18, R2, 0x10, R16 ;  /* 0x0000001002127825 */ /* 0x004fe400078e0210 */
[----:B---3--:R-:W2:Y:S04]  /*0320*/  LDG.E.128 R8, desc[UR6][R10.64] ;  /* 0x000000060a087981 */ /* 0x008ea8000c1e1d00 */
[----:B------:R-:W2:Y:S01]  /*0330*/  LDG.E.128 R4, desc[UR6][R18.64] ;  /* 0x0000000612047981 */ /* 0x000ea2000c1e1d00 */
[----:B------:R-:W-:-:S04]  /*0340*/  IADD3 R20, PT, PT, R20, 0x1, RZ ;  /* 0x0000000114147810 */ /* 0x000fc80007ffe0ff */
[----:B------:R-:W-:Y:S01]  /*0350*/  ISETP.NE.AND P0, PT, R20, RZ, PT ;  /* 0x000000ff1400720c */ /* 0x000fe20003f05270 */
[----:B--2---:R-:W-:Y:S01]  /*0360*/  FADD R4, R8, R4 ;  /* 0x0000000408047221 */ /* 0x004fe20000000000 */
[----:B------:R-:W-:Y:S01]  /*0370*/  FADD R5, R9, R5 ;  /* 0x0000000509057221 */ /* 0x000fe20000000000 */
[----:B------:R-:W-:Y:S01]  /*0380*/  FADD R6, R10, R6 ;  /* 0x000000060a067221 */ /* 0x000fe20000000000 */
[----:B------:R-:W-:Y:S01]  /*0390*/  FADD R7, R11, R7 ;  /* 0x000000070b077221 */ /* 0x000fe20000000000 */
[----:B0-----:R-:W-:-:S05]  /*03a0*/  IMAD.WIDE R8, R2, 0x10, R12 ;  /* 0x0000001002087825 */ /* 0x001fca00078e020c */
[----:B------:R3:W-:Y:S01]  /*03b0*/  STG.E.128 desc[UR6][R8.64], R4 ;  /* 0x0000000408007986 */ /* 0x0007e2000c101d06 */
[----:B------:R-:W-:Y:S02]  /*03c0*/  IADD3 R2, PT, PT, R0, R2, RZ ;  /* 0x0000000200027210 */ /* 0x000fe40007ffe0ff */
[----:B------:R-:W-:Y:S05]  /*03d0*/  @P0 BRA `(.L_x_2) ;  /* 0xfffffffc00c80947 */ /* 0x000fea000383ffff */
.L_x_1:
[----:B------:R-:W-:Y:S05]  /*03e0*/  BSYNC.RECONVERGENT B0 ;  /* 0x0000000000007941 */ /* 0x000fea0003800200 */
.L_x_0:
[----:B---3--:R-:W0:Y:S01]  /*03f0*/  LDC.64 R6, c[0x0][0x390] ;  /* 0x0000e400ff067b82 */ /* 0x008e220000000a00 */
[----:B------:R-:W-:-:S07]  /*0400*/  ISETP.GE.U32.AND P0, PT, R3, 0x3, PT ;  /* 0x000000030300780c */ /* 0x000fce0003f06070 */
[----:B------:R-:W1:Y:S08]  /*0410*/  LDC.64 R16, c[0x0][0x380] ;  /* 0x0000e000ff107b82 */ /* 0x000e700000000a00 */
[----:B------:R-:W2:Y:S01]  /*0420*/  LDC.64 R4, c[0x0][0x388] ;  /* 0x0000e200ff047b82 */ /* 0x000ea20000000a00 */
[----:B------:R-:W-:Y:S05]  /*0430*/  @!P0 EXIT ;  /* 0x000000000000894d */ /* 0x000fea0003800000 */
.L_x_3:
[----:B-1----:R-:W-:-:S04]  /*0440*/  IMAD.WIDE R22, R2, 0x10, R16 ;  /* 0x0000001002167825 */ /* 0x002fc800078e0210 */
[C---:B--2---:R-:W-:Y:S01]  /*0450*/  IMAD.WIDE R20, R2.reuse, 0x10, R4 ;  /* 0x0000001002147825 */ /* 0x044fe200078e0204 */
[----:B---3--:R-:W2:Y:S04]  /*0460*/  LDG.E.128 R8, desc[UR6][R22.64] ;  /* 0x0000000616087981 */ /* 0x008ea8000c1e1d00 */
[----:B------:R-:W2:Y:S01]  /*0470*/  LDG.E.128 R12, desc[UR6][R20.64] ;  /* 0x00000006140c7981 */ /* 0x000ea2000c1e1d00 */
[----:B0-----:R-:W-:-:S04]  /*0480*/  IMAD.WIDE R18, R2, 0x10, R6 ;  /* 0x0000001002127825 */ /* 0x001fc800078e0206 */
[----:B------:R-:W-:-:S04]  /*0490*/  IMAD.WIDE R26, R0, 0x10, R22 ;  /* 0x00000010001a7825 */ /* 0x000fc800078e0216 */
[----:B------:R-:W-:-:S04]  /*04a0*/  IMAD.WIDE R24, R0, 0x10, R20 ;  /* 0x0000001000187825 */ /* 0x000fc800078e0214 */
[----:B--2---:R-:W-:Y:S01]  /*04b0*/  FADD R8, R8, R12 ;  /* 0x0000000c08087221 */ /* 0x004fe20000000000 */
[----:B------:R-:W-:Y:S01]  /*04c0*/  FADD R9, R9, R13 ;  /* 0x0000000d09097221 */ /* 0x000fe20000000000 */
[----:B------:R-:W-:Y:S01]  /*04d0*/  FADD R10, R10, R14 ;  /* 0x0000000e0a0a7221 */ /* 0x000fe20000000000 */
[----:B------:R-:W-:-:S05]  /*04e0*/  FADD R11, R11, R15 ;  /* 0x0000000f0b0b7221 */ /* 0x000fca0000000000 */
[----:B------:R0:W-:Y:S04]  /*04f0*/  STG.E.128 desc[UR6][R18.64], R8 ;  /* 0x0000000812007986 */ /* 0x0001e8000c101d06 */
[----:B------:R1:W2:Y:S04]  /*0500*/  LDG.E.128 R12, desc[UR6][R24.64] ;  /* 0x00000006180c7981 */ /* 0x0002a8000c1e1d00 */
[----:B0-----:R0:W2:Y:S01]  /*0510*/  LDG.E.128 R8, desc[UR6][R26.64] ;  /* 0x000000061a087981 */ /* 0x0010a2000c1e1d00 */
[----:B------:R-:W-:-:S04]  /*0520*/  IMAD.WIDE R18, R0, 0x10, R18 ;  /* 0x0000001000127825 */ /* 0x000fc800078e0212 */
[----:B-1----:R-:W-:-:S04]  /*0530*/  IMAD.WIDE R24, R0, 0x10, R24 ;  /* 0x0000001000187825 */ /* 0x002fc800078e0218 */
[----:B0-----:R-:W-:-:S04]  /*0540*/  IMAD.WIDE R26, R0, 0x10, R26 ;  /* 0x00000010001a7825 */ /* 0x001fc800078e021a */
[----:B--2---:R-:W-:Y:S01]  /*0550*/  FADD R20, R8, R12 ;  /* 0x0000000c08147221 */ /* 0x004fe20000000000 */
[----:B------:R-:W-:Y:S01]  /*0560*/  FADD R21, R9, R13 ;  /* 0x0000000d09157221 */ /* 0x000fe20000000000 */
[----:B------:R-:W-:Y:S01]  /*0570*/  FADD R22, R10, R14 ;  /* 0x0000000e0a167221 */ /* 0x000fe20000000000 */
[----:B------:R-:W-:-:S05]  /*0580*/  FADD R23, R11, R15 ;  /* 0x0000000f0b177221 */ /* 0x000fca0000000000 */
[----:B------:R-:W-:Y:S04]  /*0590*/  STG.E.128 desc[UR6][R18.64], R20 ;  /* 0x0000001412007986 */ /* 0x000fe8000c101d06 */
[----:B------:R0:W2:Y:S04]  /*05a0*/  LDG.E.128 R8, desc[UR6][R26.64] ;  /* 0x000000061a087981 */ /* 0x0000a8000c1e1d00 */
[----:B------:R-:W2:Y:S01]  /*05b0*/  LDG.E.128 R12, desc[UR6][R24.64] ;  /* 0x00000006180c7981 */ /* 0x000ea2000c1e1d00 */
[----:B------:R-:W-:-:S04]  /*05c0*/  IMAD.WIDE R28, R0, 0x10, R18 ;  /* 0x00000010001c7825 */ /* 0x000fc800078e0212 */
[----:B0-----:R-:W-:-:S04]  /*05d0*/  IMAD.WIDE R26, R0, 0x10, R26 ;  /* 0x00000010001a7825 */ /* 0x001fc800078e021a */
[----:B--2---:R-:W-:Y:S01]  /*05e0*/  FADD R8, R8, R12 ;  /* 0x0000000c08087221 */ /* 0x004fe20000000000 */
[----:B------:R-:W-:Y:S01]  /*05f0*/  FADD R9, R9, R13 ;  /* 0x0000000d09097221 */ /* 0x000fe20000000000 */
[----:B------:R-:W-:Y:S01]  /*0600*/  FADD R10, R10, R14 ;  /* 0x0000000e0a0a7221 */ /* 0x000fe20000000000 */
[----:B------:R-:W-:Y:S01]  /*0610*/  FADD R11, R11, R15 ;  /* 0x0000000f0b0b7221 */ /* 0x000fe20000000000 */
[----:B------:R-:W-:-:S04]  /*0620*/  IMAD.WIDE R12, R0, 0x10, R24 ;  /* 0x00000010000c7825 */ /* 0x000fc800078e0218 */
[----:B------:R0:W-:Y:S04]  /*0630*/  STG.E.128 desc[UR6][R28.64], R8 ;  /* 0x000000081c007986 */ /* 0x0001e8000c101d06 */
[----:B------:R-:W2:Y:S04]  /*0640*/  LDG.E.128 R12, desc[UR6][R12.64] ;  /* 0x000000060c0c7981 */ /* 0x000ea8000c1e1d00 */
[----:B0-----:R-:W2:Y:S01]  /*0650*/  LDG.E.128 R8, desc[UR6][R26.64] ;  /* 0x000000061a087981 */ /* 0x001ea2000c1e1d00 */
[----:B------:R-:W-:-:S04]  /*0660*/  LEA R2, R0, R2, 0x2 ;  /* 0x0000000200027211 */ /* 0x000fc800078e10ff */
[----:B------:R-:W-:Y:S01]  /*0670*/  ISETP.GE.AND P0, PT, R2, UR4, PT ;  /* 0x0000000402007c0c */ /* 0x000fe2000bf06270 */
[----:B--2---:R-:W-:Y:S01]  /*0680*/  FADD R10, R10, R14 ;  /* 0x0000000e0a0a7221 */ /* 0x004fe20000000000 */
[----:B------:R-:W-:Y:S01]  /*0690*/  FADD R11, R11, R15 ;  /* 0x0000000f0b0b7221 */ /* 0x000fe20000000000 */
[----:B------:R-:W-:Y:S01]  /*06a0*/  FADD R8, R8, R12 ;  /* 0x0000000c08087221 */ /* 0x000fe20000000000 */
[----:B------:R-:W-:Y:S01]  /*06b0*/  FADD R9, R9, R13 ;  /* 0x0000000d09097221 */ /* 0x000fe20000000000 */
[----:B------:R-:W-:-:S05]  /*06c0*/  IMAD.WIDE R14, R0, 0x10, R28 ;  /* 0x00000010000e7825 */ /* 0x000fca00078e021c */
[----:B------:R3:W-:Y:S03]  /*06d0*/  STG.E.128 desc[UR6][R14.64], R8 ;  /* 0x000000080e007986 */ /* 0x0007e6000c101d06 */
[----:B------:R-:W-:Y:S05]  /*06e0*/  @!P0 BRA `(.L_x_3) ;  /* 0xfffffffc00548947 */ /* 0x000fea000383ffff */
[----:B------:R-:W-:Y:S05]  /*06f0*/  EXIT ;  /* 0x000000000000794d */ /* 0x000fea0003800000 */
.L_x_4:
[----:B------:R-:W-:-:S00]  /*0700*/  BRA `(.L_x_4) ;  /* 0xfffffffc00fc7947 */ /* 0x000fc0000383ffff */
[----:B------:R-:W-:-:S00]  /*0710*/  NOP ;  /* 0x0000000000007918 */ /* 0x000fc00000000000 */
        /* <DEDUP_REMOVED lines=14> */
.L_x_15:


//--------------------- .text._Z11add_vector2PfS_S_i --------------------------
	.section	.text._Z11add_vector2PfS_S_i,"ax",@progbits
	.align	128
        .global         _Z11add_vector2PfS_S_i
        .type           _Z11add_vector2PfS_S_i,@function
        .size           _Z11add_vector2PfS_S_i,(.L_x_16 - _Z11add_vector2PfS_S_i)
        .other          _Z11add_vector2PfS_S_i,@"STO_CUDA_ENTRY STV_DEFAULT"
_Z11add_vector2PfS_S_i:
.text._Z11add_vector2PfS_S_i:
[----:B------:R-:W-:Y:S01]  /*0000*/  LDC R1, c[0x0][0x37c] ;  /* 0x0000df00ff017b82 */ /* 0x000fe20000000800 */
[----:B------:R-:W0:Y:S07]  /*0010*/  S2R R3, SR_TID.X ;  /* 0x0000000000037919 */ /* 0x000e2e0000002100 */
[----:B------:R-:W0:Y:S01]  /*0020*/  S2UR UR5, SR_CTAID.X ;  /* 0x00000000000579c3 */ /* 0x000e220000002500 */
[----:B------:R-:W1:Y:S07]  /*0030*/  LDCU UR4, c[0x0][0x398] ;  /* 0x00007300ff0477ac */ /* 0x000e6e0008000800 */
[----:B------:R-:W0:Y:S01]  /*0040*/  LDC R0, c[0x0][0x360] ;  /* 0x0000d800ff007b82 */ /* 0x000e220000000800 */
[----:B------:R-:W2:Y:S01]  /*0050*/  LDCU UR6, c[0x0][0x370] ;  /* 0x00006e00ff0677ac */ /* 0x000ea20008000800 */
[----:B-1----:R-:W-:-:S04]  /*0060*/  ULEA.HI UR4, UR4, UR4, URZ, 0x1 ;  /* 0x0000000404047291 */ /* 0x002fc8000f8f08ff */
[----:B------:R-:W-:Y:S01]  /*0070*/  USHF.R.S32.HI UR4, URZ, 0x1, UR4 ;  /* 0x00000001ff047899 */ /* 0x000fe20008011404 */
[C---:B0-----:R-:W-:Y:S02]  /*0080*/  IMAD R3, R0.reuse, UR5, R3 ;  /* 0x0000000500037c24 */ /* 0x041fe4000f8e0203 */
[----:B--2---:R-:W-:-:S03]  /*0090*/  IMAD R0, R0, UR6, RZ ;  /* 0x0000000600007c24 */ /* 0x004fc6000f8e02ff */
[----:B------:R-:W-:-:S13]  /*00a0*/  ISETP.GE.AND P0, PT, R3, UR4, PT ;  /* 0x0000000403007c0c */ /* 0x000fda000bf06270 */
[----:B------:R-:W-:Y:S05]  /*00b0*/  @P0 EXIT ;  /* 0x000000000000094d */ /* 0x000fea0003800000 */
[----:B------:R-:W0:Y:S01]  /*00c0*/  I2F.U32.RP R8, R0 ;  /* 0x0000000000087306 */ /* 0x000e220000209000 */
[----:B------:R-:W-:Y:S01]  /*00d0*/  IADD3 R2, PT, PT, R0, R3, RZ ;  /* 0x0000000300027210 */ /* 0x000fe20007ffe0ff */
        /* <DEDUP_REMOVED lines=24> */
[C---:B------:R-:W-:Y:S02]  /*0260*/  LOP3.LUT R4, R2.reuse, 0x3, RZ, 0xc0, !PT ;  /* 0x0000000302047812 */ /* 0x040fe400078ec0ff */
[----:B------:R-:W-:Y:S02]  /*0270*/  ISETP.GE.U32.AND P1, PT, R2, 0x3, PT ;  /* 0x000000030200780c */ /* 0x000fe40003f26070 */
        /* <DEDUP_REMOVED lines=8> */
.L_x_7:
[----:B--2---:R-:W-:-:S04]  /*0300*/  IMAD.WIDE R12, R3, 0x8, R8 ;  /* 0x00000008030c7825 */ /* 0x004fc800078e0208 */
[C---:B-1----:R-:W-:Y:S02]  /*0310*/  IMAD.WIDE R14, R3.reuse, 0x8, R6 ;  /* 0x00000008030e7825 */ /* 0x042fe400078e0206 */
[----:B------:R-:W2:Y:S04]  /*0320*/  LDG.E.64 R12, desc[UR6][R12.64] ;  /* 0x000000060c0c7981 */ /* 0x000ea8000c1e1b00 */
[----:B------:R-:W2:Y:S01]  /*0330*/  LDG.E.64 R14, desc[UR6][R14.64] ;  /* 0x000000060e0e7981 */ /* 0x000ea2000c1e1b00 */
[----:B0--3--:R-:W-:Y:S01]  /*0340*/  IMAD.WIDE R10, R3, 0x8, R4 ;  /* 0x00000008030a7825 */ /* 0x009fe200078e0204 */
[----:B------:R-:W-:Y:S02]  /*0350*/  IADD3 R2, PT, PT, R2, 0x1, RZ ;  /* 0x0000000102027810 */ /* 0x000fe40007ffe0ff */
[----:B------:R-:W-:-:S02]  /*0360*/  IADD3 R3, PT, PT, R0, R3, RZ ;  /* 0x0000000300037210 */ /* 0x000fc40007ffe0ff */
[----:B------:R-:W-:Y:S01]  /*0370*/  ISETP.NE.AND P0, PT, R2, RZ, PT ;  /* 0x000000ff0200720c */ /* 0x000fe20003f05270 */
[----:B--2---:R-:W-:Y:S01]  /*0380*/  FADD R16, R14, R12 ;  /* 0x0000000c0e107221 */ /* 0x004fe20000000000 */
[----:B------:R-:W-:-:S05]  /*0390*/  FADD R17, R15, R13 ;  /* 0x0000000d0f117221 */ /* 0x000fca0000000000 */
[----:B------:R3:W-:Y:S06]  /*03a0*/  STG.E.64 desc[UR6][R10.64], R16 ;  /* 0x000000100a007986 */ /* 0x0007ec000c101b06 */
[----:B------:R-:W-:Y:S05]  /*03b0*/  @P0 BRA `(.L_x_7) ;  /* 0xfffffffc00d00947 */ /* 0x000fea000383ffff */
.L_x_6:
[----:B------:R-:W-:Y:S05]  /*03c0*/  BSYNC.RECONVERGENT B0 ;  /* 0x0000000000007941 */ /* 0x000fea0003800200 */
.L_x_5:
[----:B------:R-:W-:Y:S05]  /*03d0*/  @!P1 EXIT ;  /* 0x000000000000994d */ /* 0x000fea0003800000 */
.L_x_8:
[----:B0-----:R-:W0:Y:S08]  /*03e0*/  LDC.64 R4, c[0x0][0x380] ;  /* 0x0000e000ff047b82 */ /* 0x001e300000000a00 */
[----:B------:R-:W3:Y:S01]  /*03f0*/  LDC.64 R6, c[0x0][0x388] ;  /* 0x0000e200ff067b82 */ /* 0x000ee20000000a00 */
[----:B0-----:R-:W-:-:S07]  /*0400*/  IMAD.WIDE R8, R3, 0x8, R4 ;  /* 0x0000000803087825 */ /* 0x001fce00078e0204 */
[----:B------:R-:W0:Y:S01]  /*0410*/  LDC.64 R4, c[0x0][0x390] ;  /* 0x0000e400ff047b82 */ /* 0x000e220000000a00 */
[C---:B---3--:R-:W-:Y:S02]  /*0420*/  IMAD.WIDE R10, R3.reuse, 0x8, R6 ;  /* 0x00000008030a7825 */ /* 0x048fe400078e0206 */
[----:B------:R-:W2:Y:S04]  /*0430*/  LDG.E.64 R6, desc[UR6][R8.64] ;  /* 0x0000000608067981 */ /* 0x000ea8000c1e1b00 */
[----:B------:R-:W2:Y:S01]  /*0440*/  LDG.E.64 R12, desc[UR6][R10.64] ;  /* 0x000000060a0c7981 */ /* 0x000ea2000c1e1b00 */
[----:B0-----:R-:W-:-:S04]  /*0450*/  IMAD.WIDE R14, R3, 0x8, R4 ;  /* 0x00000008030e7825 */ /* 0x001fc800078e0204 */
[----:B------:R-:W-:-:S04]  /*0460*/  IMAD.WIDE R4, R0, 0x8, R8 ;  /* 0x0000000800047825 */ /* 0x000fc800078e0208 */
[----:B--2---:R-:W-:Y:S01]  /*0470*/  FADD R16, R6, R12 ;  /* 0x0000000c06107221 */ /* 0x004fe20000000000 */
[----:B------:R-:W-:Y:S01]  /*0480*/  FADD R17, R7, R13 ;  /* 0x0000000d07117221 */ /* 0x000fe20000000000 */
[----:B------:R-:W-:-:S04]  /*0490*/  IMAD.WIDE R6, R0, 0x8, R10 ;  /* 0x0000000800067825 */ /* 0x000fc800078e020a */
[----:B------:R0:W-:Y:S04]  /*04a0*/  STG.E.64 desc[UR6][R14.64], R16 ;  /* 0x000000100e007986 */ /* 0x0001e8000c101b06 */
[----:B------:R-:W2:Y:S04]  /*04b0*/  LDG.E.64 R12, desc[UR6][R4.64] ;  /* 0x00000006040c7981 */ /* 0x000ea8000c1e1b00 */
[----:B------:R-:W2:Y:S01]  /*04c0*/  LDG.E.64 R18, desc[UR6][R6.64] ;  /* 0x0000000606127981 */ /* 0x000ea2000c1e1b00 */
[----:B------:R-:W-:-:S04]  /*04d0*/  IMAD.WIDE R8, R0, 0x8, R14 ;  /* 0x0000000800087825 */ /* 0x000fc800078e020e */
[----:B------:R-:W-:-:S04]  /*04e0*/  IMAD.WIDE R10, R0, 0x8, R4 ;  /* 0x00000008000a7825 */ /* 0x000fc800078e0204 */
[----:B--2---:R-:W-:Y:S01]  /*04f0*/  FADD R18, R12, R18 ;  /* 0x000000120c127221 */ /* 0x004fe20000000000 */
[----:B------:R-:W-:Y:S01]  /*0500*/  FADD R19, R13, R19 ;  /* 0x000000130d137221 */ /* 0x000fe20000000000 */
[----:B------:R-:W-:-:S04]  /*0510*/  IMAD.WIDE R12, R0, 0x8, R6 ;  /* 0x00000008000c7825 */ /* 0x000fc800078e0206 */
[----:B------:R1:W-:Y:S04]  /*0520*/  STG.E.64 desc[UR6][R8.64], R18 ;  /* 0x0000001208007986 */ /* 0x0003e8000c101b06 */
[----:B------:R-:W2:Y:S04]  /*0530*/  LDG.E.64 R20, desc[UR6][R10.64] ;  /* 0x000000060a147981 */ /* 0x000ea8000c1e1b00 */
[----:B------:R-:W2:Y:S01]  /*0540*/  LDG.E.64 R22, desc[UR6][R12.64] ;  /* 0x000000060c167981 */ /* 0x000ea2000c1e1b00 */
[----:B0-----:R-:W-:-:S04]  /*0550*/  IMAD.WIDE R14, R0, 0x8, R8 ;  /* 0x00000008000e7825 */ /* 0x001fc800078e0208 */
[----:B------:R-:W-:-:S04]  /*0560*/  IMAD.WIDE R4, R0, 0x8, R10 ;  /* 0x0000000800047825 */ /* 0x000fc800078e020a */
[----:B------:R-:W-:-:S04]  /*0570*/  IMAD.WIDE R6, R0, 0x8, R12 ;  /* 0x0000000800067825 */ /* 0x000fc800078e020c */
[----:B--2---:R-:W-:Y:S01]  /*0580*/  FADD R20, R20, R22 ;  /* 0x0000001614147221 */ /* 0x004fe20000000000 */
[----:B------:R-:W-:-:S05]  /*0590*/  FADD R21, R21, R23 ;  /* 0x0000001715157221 */ /* 0x000fca0000000000 */
[----:B------:R0:W-:Y:S04]  /*05a0*/  STG.E.64 desc[UR6][R14.64], R20 ;  /* 0x000000140e007986 */ /* 0x0001e8000c101b06 */
[----:B------:R-:W2:Y:S04]  /*05b0*/  LDG.E.64 R4, desc[UR6][R4.64] ;  /* 0x0000000604047981 */ /* 0x000ea8000c1e1b00 */
[----:B------:R-:W2:Y:S01]  /*05c0*/  LDG.E.64 R6, desc[UR6][R6.64] ;  /* 0x0000000606067981 */ /* 0x000ea2000c1e1b00 */
[C---:B-1----:R-:W-:Y:S01]  /*05d0*/  IMAD.WIDE R8, R0.reuse, 0x8, R14 ;  /* 0x0000000800087825 */ /* 0x042fe200078e020e */
[----:B------:R-:W-:-:S04]  /*05e0*/  LEA R3, R0, R3, 0x2 ;  /* 0x0000000300037211 */ /* 0x000fc800078e10ff */
[----:B------:R-:W-:Y:S01]  /*05f0*/  ISETP.GE.AND P0, PT, R3, UR4, PT ;  /* 0x0000000403007c0c */ /* 0x000fe2000bf06270 */
[----:B--2---:R-:W-:Y:S01]  /*0600*/  FADD R10, R4, R6 ;  /* 0x00000006040a7221 */ /* 0x004fe20000000000 */
[----:B------:R-:W-:-:S05]  /*0610*/  FADD R11, R5, R7 ;  /* 0x00000007050b7221 */ /* 0x000fca0000000000 */
[----:B------:R0:W-:Y:S06]  /*0620*/  STG.E.64 desc[UR6][R8.64], R10 ;  /* 0x0000000a08007986 */ /* 0x0001ec000c101b06 */
[----:B------:R-:W-:Y:S05]  /*0630*/  @!P0 BRA `(.L_x_8) ;  /* 0xfffffffc00688947 */ /* 0x000fea000383ffff */
[----:B------:R-:W-:Y:S05]  /*0640*/  EXIT ;  /* 0x000000000000794d */ /* 0x000fea0003800000 */
.L_x_9:
        /* <DEDUP_REMOVED lines=11> */
.L_x_16:


//--------------------- .text._Z9add_scalePfS_S_i --------------------------
	.section	.text._Z9add_scalePfS_S_i,"ax",@progbits
	.align	128
        .global         _Z9add_scalePfS_S_i
        .type           _Z9add_scalePfS_S_i,@function
        .size           _Z9add_scalePfS_S_i,(.L_x_17 - _Z9add_scalePfS_S_i)
        .other          _Z9add_scalePfS_S_i,@"STO_CUDA_ENTRY STV_DEFAULT"
_Z9add_scalePfS_S_i:
.text._Z9add_scalePfS_S_i:
[----:B------:R-:W-:Y:S01]  /*0000*/  LDC R1, c[0x0][0x37c] ;  /* 0x0000df00ff017b82 */ /* 0x000fe20000000800 */
[----:B------:R-:W0:Y:S07]  /*0010*/  S2R R3, SR_TID.X ;  /* 0x0000000000037919 */ /* 0x000e2e0000002100 */
[----:B------:R-:W0:Y:S01]  /*0020*/  S2UR UR4, SR_CTAID.X ;  /* 0x00000000000479c3 */ /* 0x000e220000002500 */
[----:B------:R-:W1:Y:S07]  /*0030*/  LDCU UR6, c[0x0][0x398] ;  /* 0x00007300ff0677ac */ /* 0x000e6e0008000800 */
[----:B------:R-:W0:Y:S01]  /*0040*/  LDC R0, c[0x0][0x360] ;  /* 0x0000d800ff007b82 */ /* 0x000e220000000800 */
[----:B------:R-:W2:Y:S01]  /*0050*/  LDCU UR5, c[0x0][0x370] ;  /* 0x00006e00ff0577ac */ /* 0x000ea20008000800 */
[----:B0-----:R-:W-:-:S02]  /*0060*/  IMAD R3, R0, UR4, R3 ;  /* 0x0000000400037c24 */ /* 0x001fc4000f8e0203 */
[----:B--2---:R-:W-:-:S03]  /*0070*/  IMAD R0, R0, UR5, RZ ;  /* 0x0000000500007c24 */ /* 0x004fc6000f8e02ff */
[----:B-1----:R-:W-:-:S13]  /*0080*/  ISETP.GE.AND P0, PT, R3, UR6, PT ;  /* 0x0000000603007c0c */ /* 0x002fda000bf06270 */
        /* <DEDUP_REMOVED lines=37> */
.L_x_12:
[----:B--2---:R-:W-:-:S04]  /*02e0*/  IMAD.WIDE R12, R3, 0x4, R8 ;  /* 0x00000004030c7825 */ /* 0x004fc800078e0208 */
[C---:B-1----:R-:W-:Y:S02]  /*02f0*/  IMAD.WIDE R14, R3.reuse, 0x4, R6 ;  /* 0x00000004030e7825 */ /* 0x042fe400078e0206 */
[----:B------:R-:W2:Y:S04]  /*0300*/  LDG.E R13, desc[UR4][R12.64] ;  /* 0x000000040c0d7981 */ /* 0x000ea8000c1e1900 */
[----:B------:R-:W2:Y:S01]  /*0310*/  LDG.E R14, desc[UR4][R14.64] ;  /* 0x000000040e0e7981 */ /* 0x000ea2000c1e1900 */
[----:B0--3--:R-:W-:Y:S01]  /*0320*/  IMAD.WIDE R10, R3, 0x4, R4 ;  /* 0x00000004030a7825 */ /* 0x009fe200078e0204 */
[----:B------:R-:W-:Y:S02]  /*0330*/  IADD3 R2, PT, PT, R2, 0x1, RZ ;  /* 0x0000000102027810 */ /* 0x000fe40007ffe0ff */
[----:B------:R-:W-:-:S02]  /*0340*/  IADD3 R3, PT, PT, R0, R3, RZ ;  /* 0x0000000300037210 */ /* 0x000fc40007ffe0ff */
[----:B------:R-:W-:Y:S01]  /*0350*/  ISETP.NE.AND P0, PT, R2, RZ, PT ;  /* 0x000000ff0200720c */ /* 0x000fe20003f05270 */
[----:B--2---:R-:W-:-:S05]  /*0360*/  FADD R17, R14, R13 ;  /* 0x0000000d0e117221 */ /* 0x004fca0000000000 */
[----:B------:R3:W-:Y:S07]  /*0370*/  STG.E desc[UR4][R10.64], R17 ;  /* 0x000000110a007986 */ /* 0x0007ee000c101904 */
[----:B------:R-:W-:Y:S05]  /*0380*/  @P0 BRA `(.L_x_12) ;  /* 0xfffffffc00d40947 */ /* 0x000fea000383ffff */
.L_x_11:
[----:B------:R-:W-:Y:S05]  /*0390*/  BSYNC.RECONVERGENT B0 ;  /* 0x0000000000007941 */ /* 0x000fea0003800200 */
.L_x_10:
[----:B------:R-:W-:Y:S05]  /*03a0*/  @!P1 EXIT ;  /* 0x000000000000994d */ /* 0x000fea0003800000 */
.L_x_13:
[----:B------:R-:W3:Y:S08]  /*03b0*/  LDC.64 R4, c[0x0][0x380] ;  /* 0x0000e000ff047b82 */ /* 0x000ef00000000a00 */
[----:B------:R-:W0:Y:S01]  /*03c0*/  LDC.64 R6, c[0x0][0x388] ;  /* 0x0000e200ff067b82 */ /* 0x000e220000000a00 */
[----:B---3--:R-:W-:-:S07]  /*03d0*/  IMAD.WIDE R10, R3, 0x4, R4 ;  /* 0x00000004030a7825 */ /* 0x008fce00078e0204 */
[----:B------:R-:W1:Y:S01]  /*03e0*/  LDC.64 R4, c[0x0][0x390] ;  /* 0x0000e400ff047b82 */ /* 0x000e620000000a00 */
[----:B--2---:R-:W2:Y:S01]  /*03f0*/  LDG.E R2, desc[UR4][R10.64] ;  /* 0x000000040a027981 */ /* 0x004ea2000c1e1900 */
[----:B0-----:R-:W-:-:S05]  /*0400*/  IMAD.WIDE R12, R3, 0x4, R6 ;  /* 0x00000004030c7825 */ /* 0x001fca00078e0206 */
[----:B------:R-:W2:Y:S01]  /*0410*/  LDG.E R7, desc[UR4][R12.64] ;  /* 0x000000040c077981 */ /* 0x000ea2000c1e1900 */
[----:B-1----:R-:W-:-:S04]  /*0420*/  IMAD.WIDE R16, R3, 0x4, R4 ;  /* 0x0000000403107825 */ /* 0x002fc800078e0204 */
[----:B------:R-:W-:-:S04]  /*0430*/  IMAD.WIDE R4, R0, 0x4, R10 ;  /* 0x0000000400047825 */ /* 0x000fc800078e020a */
[----:B--2---:R-:W-:Y:S01]  /*0440*/  FADD R19, R2, R7 ;  /* 0x0000000702137221 */ /* 0x004fe20000000000 */
[----:B------:R-:W-:-:S04]  /*0450*/  IMAD.WIDE R6, R0, 0x4, R12 ;  /* 0x0000000400067825 */ /* 0x000fc800078e020c */
[----:B------:R0:W-:Y:S04]  /*0460*/  STG.E desc[UR4][R16.64], R19 ;  /* 0x0000001310007986 */ /* 0x0001e8000c101904 */
[----:B------:R-:W2:Y:S04]  /*0470*/  LDG.E R2, desc[UR4][R4.64] ;  /* 0x0000000404027981 */ /* 0x000ea8000c1e1900 */
[----:B------:R-:W2:Y:S01]  /*0480*/  LDG.E R15, desc[UR4][R6.64] ;  /* 0x00000004060f7981 */ /* 0x000ea2000c1e1900 */
[----:B------:R-:W-:-:S04]  /*0490*/  IMAD.WIDE R8, R0, 0x4, R16 ;  /* 0x0000000400087825 */ /* 0x000fc800078e0210 */
[----:B------:R-:W-:-:S04]  /*04a0*/  IMAD.WIDE R10, R0, 0x4, R4 ;  /* 0x00000004000a7825 */ /* 0x000fc800078e0204 */
[----:B------:R-:W-:-:S04]  /*04b0*/  IMAD.WIDE R12, R0, 0x4, R6 ;  /* 0x00000004000c7825 */ /* 0x000fc800078e0206 */
[----:B--2---:R-:W-:-:S05]  /*04c0*/  FADD R21, R2, R15 ;  /* 0x0000000f02157221 */ /* 0x004fca0000000000 */
        /* <DEDUP_REMOVED lines=8> */
[----:B------:R-:W1:Y:S04]  /*0550*/  LDG.E R4, desc[UR4][R4.64] ;  /* 0x0000000404047981 */ /* 0x000e68000c1e1900 */
[----:B------:R-:W1:Y:S01]  /*0560*/  LDG.E R7, desc[UR4][R6.64] ;  /* 0x0000000406077981 */ /* 0x000e62000c1e1900 */
[C---:B0-----:R-:W-:Y:S01]  /*0570*/  IMAD.WIDE R16, R0.reuse, 0x4, R14 ;  /* 0x0000000400107825 */ /* 0x041fe200078e020e */
[----:B------:R-:W-:-:S04]  /*0580*/  LEA R3, R0, R3, 0x2 ;  /* 0x0000000300037211 */ /* 0x000fc800078e10ff */
[----:B------:R-:W-:Y:S01]  /*0590*/  ISETP.GE.AND P0, PT, R3, UR6, PT ;  /* 0x0000000603007c0c */ /* 0x000fe2000bf06270 */
[----:B-1----:R-:W-:-:S05]  /*05a0*/  FADD R9, R4, R7 ;  /* 0x0000000704097221 */ /* 0x002fca0000000000 */
[----:B------:R2:W-:Y:S07]  /*05b0*/  STG.E desc[UR4][R16.64], R9 ;  /* 0x0000000910007986 */ /* 0x0005ee000c101904 */
[----:B------:R-:W-:Y:S05]  /*05c0*/  @!P0 BRA `(.L_x_13) ;  /* 0xfffffffc00788947 */ /* 0x000fea000383ffff */
[----:B------:R-:W-:Y:S05]  /*05d0*/  EXIT ;  /* 0x000000000000794d */ /* 0x000fea0003800000 */
.L_x_14:
        /* <DEDUP_REMOVED lines=10> */
.L_x_17:


//--------------------- .nv.shared.reserved.0     --------------------------
	.section	.nv.shared.reserved.0,"aw",@nobits
	.weak		__nv_reservedSMEM_offset_0_alias
	.size		__nv_reservedSMEM_offset_0_alias, 0, 64
	.other		__nv_reservedSMEM_offset_0_alias,@"STO_CUDA_RESERVED_SHARED STV_DEFAULT"
__nv_reservedSMEM_offset_0_alias:
	.zero		0
	.zero		64


//--------------------- .nv.constant0._Z11add_vector4PfS_S_i --------------------------
	.section	.nv.constant0._Z11add_vector4PfS_S_i,"a",@progbits
	.sectionflags	@""
	.align	4
.nv.constant0._Z11add_vector4PfS_S_i:
	.zero		924


//--------------------- .nv.constant0._Z11add_vector2PfS_S_i --------------------------
	.section	.nv.constant0._Z11add_vector2PfS_S_i,"a",@progbits
	.sectionflags	@""
	.align	4
.nv.constant0._Z11add_vector2PfS_S_i:
	.zero		924


//--------------------- .nv.constant0._Z9add_scalePfS_S_i --------------------------
	.section	.nv.constant0._Z9add_scalePfS_S_i,"a",@progbits
	.sectionflags	@""
	.align	4
.nv.constant0._Z9add_scalePfS_S_i:
	.zero		924


//--------------------- SYMBOLS --------------------------

	.type		.nv.reservedSmem.offset0,@object
	.size		.nv.reservedSmem.offset0,0x4
